	.headerflags	@"EF_CUDA_TEXMODE_UNIFIED EF_CUDA_64BIT_ADDRESS EF_CUDA_ACCELERATORS EF_CUDA_SM90 EF_CUDA_VIRTUAL_SM(EF_CUDA_SM90)"
	.elftype	@"ET_EXEC"


//--------------------- .nv.info                  --------------------------
	.section	.nv.info,"",@"SHT_CUDA_INFO"
	.align	4


	//----- nvinfo : EIATTR_REGCOUNT
	.align		4
        /*0000*/ 	.byte	0x04, 0x2f
        /*0002*/ 	.short	(.L_1 - .L_0)
	.align		4
.L_0:
        /*0004*/ 	.word	index@(triton_poi_fused_constant_pad_nd_0)
        /*0008*/ 	.word	0x0000000e


	//----- nvinfo : EIATTR_MIN_STACK_SIZE
	.align		4
.L_1:
        /*000c*/ 	.byte	0x04, 0x12
        /*000e*/ 	.short	(.L_3 - .L_2)
	.align		4
.L_2:
        /*0010*/ 	.word	index@(triton_poi_fused_constant_pad_nd_0)
        /*0014*/ 	.word	0x00000000


	//----- nvinfo : EIATTR_FRAME_SIZE
	.align		4
.L_3:
        /*0018*/ 	.byte	0x04, 0x11
        /*001a*/ 	.short	(.L_5 - .L_4)
	.align		4
.L_4:
        /*001c*/ 	.word	index@(triton_poi_fused_constant_pad_nd_0)
        /*0020*/ 	.word	0x00000000


	//----- nvinfo : EIATTR_MIN_STACK_SIZE
	.align		4
.L_5:
        /*0024*/ 	.byte	0x04, 0x12
        /*0026*/ 	.short	(.L_7 - .L_6)
	.align		4
.L_6:
        /*0028*/ 	.word	index@(triton_poi_fused_constant_pad_nd_0)
        /*002c*/ 	.word	0x00000000
.L_7:


//--------------------- .nv.info.triton_poi_fused_constant_pad_nd_0 --------------------------
	.section	.nv.info.triton_poi_fused_constant_pad_nd_0,"",@"SHT_CUDA_INFO"
	.sectionflags	@""
	.align	4


	//----- nvinfo : EIATTR_CUDA_API_VERSION
	.align		4
        /*0000*/ 	.byte	0x04, 0x37
        /*0002*/ 	.short	(.L_9 - .L_8)
.L_8:
        /*0004*/ 	.word	0x0000007c


	//----- nvinfo : EIATTR_KPARAM_INFO
	.align		4
.L_9:
        /*0008*/ 	.byte	0x04, 0x17
        /*000a*/ 	.short	(.L_11 - .L_10)
.L_10:
        /*000c*/ 	.word	0x00000000
        /*0010*/ 	.short	0x0002
        /*0012*/ 	.short	0x0010
        /*0014*/ 	.byte	0x00, 0xf0, 0x11, 0x00


	//----- nvinfo : EIATTR_KPARAM_INFO
	.align		4
.L_11:
        /*0018*/ 	.byte	0x04, 0x17
        /*001a*/ 	.short	(.L_13 - .L_12)
.L_12:
        /*001c*/ 	.word	0x00000000
        /*0020*/ 	.short	0x0001
        /*0022*/ 	.short	0x0008
        /*0024*/ 	.byte	0x00, 0xf4, 0x21, 0x00


	//----- nvinfo : EIATTR_KPARAM_INFO
	.align		4
.L_13:
        /*0028*/ 	.byte	0x04, 0x17
        /*002a*/ 	.short	(.L_15 - .L_14)
.L_14:
        /*002c*/ 	.word	0x00000000
        /*0030*/ 	.short	0x0000
        /*0032*/ 	.short	0x0000
        /*0034*/ 	.byte	0x00, 0xf4, 0x21, 0x00


	//----- nvinfo : EIATTR_SPARSE_MMA_MASK
	.align		4
.L_15:
        /*0038*/ 	.byte	0x03, 0x50
        /*003a*/ 	.short	0x0000


	//----- nvinfo : EIATTR_MAXREG_COUNT
	.align		4
        /*003c*/ 	.byte	0x03, 0x1b
        /*003e*/ 	.short	0x00ff


	//----- nvinfo : EIATTR_EXIT_INSTR_OFFSETS
	.align		4
        /*0040*/ 	.byte	0x04, 0x1c
        /*0042*/ 	.short	(.L_17 - .L_16)


	//   ....[0]....
.L_16:
        /*0044*/ 	.word	0x00000210


	//   ....[1]....
        /*0048*/ 	.word	0x00000230


	//----- nvinfo : EIATTR_REQNTID
	.align		4
.L_17:
        /*004c*/ 	.byte	0x04, 0x10
        /*004e*/ 	.short	(.L_19 - .L_18)
.L_18:
        /*0050*/ 	.word	0x00000080
        /*0054*/ 	.word	0x00000001
        /*0058*/ 	.word	0x00000001


	//----- nvinfo : EIATTR_CRS_STACK_SIZE
	.align		4
.L_19:
        /*005c*/ 	.byte	0x04, 0x1e
        /*005e*/ 	.short	(.L_21 - .L_20)
.L_20:
        /*0060*/ 	.word	0x00000000


	//----- nvinfo : EIATTR_CBANK_PARAM_SIZE
	.align		4
.L_21:
        /*0064*/ 	.byte	0x03, 0x19
        /*0066*/ 	.short	0x0014


	//----- nvinfo : EIATTR_PARAM_CBANK
	.align		4
        /*0068*/ 	.byte	0x04, 0x0a
        /*006a*/ 	.short	(.L_23 - .L_22)
	.align		4
.L_22:
        /*006c*/ 	.word	index@(.nv.constant0.triton_poi_fused_constant_pad_nd_0)
        /*0070*/ 	.short	0x0210
        /*0072*/ 	.short	0x0014


	//----- nvinfo : EIATTR_SW_WAR
	.align		4
.L_23:
        /*0074*/ 	.byte	0x04, 0x36
        /*0076*/ 	.short	(.L_25 - .L_24)
.L_24:
        /*0078*/ 	.word	0x00000008
.L_25:


//--------------------- .nv.callgraph             --------------------------
	.section	.nv.callgraph,"",@"SHT_CUDA_CALLGRAPH"
	.align	4
	.sectionentsize	8
	.align		4
        /*0000*/ 	.word	0x00000000
	.align		4
        /*0004*/ 	.word	0xffffffff
	.align		4
        /*0008*/ 	.word	0x00000000
	.align		4
        /*000c*/ 	.word	0xfffffffe
	.align		4
        /*0010*/ 	.word	0x00000000
	.align		4
        /*0014*/ 	.word	0xfffffffd
	.align		4
        /*0018*/ 	.word	0x00000000
	.align		4
        /*001c*/ 	.word	0xfffffffc


//--------------------- .text.triton_poi_fused_constant_pad_nd_0 --------------------------
	.section	.text.triton_poi_fused_constant_pad_nd_0,"ax",@progbits
	.align	128
        .global         triton_poi_fused_constant_pad_nd_0
        .type           triton_poi_fused_constant_pad_nd_0,@function
        .size           triton_poi_fused_constant_pad_nd_0,(.L_x_3 - triton_poi_fused_constant_pad_nd_0)
        .other          triton_poi_fused_constant_pad_nd_0,@"STO_CUDA_ENTRY STV_DEFAULT"
triton_poi_fused_constant_pad_nd_0:
.text.triton_poi_fused_constant_pad_nd_0:
[----:B------:R-:W0:Y:S02]  /*0000*/  LDC R1, c[0x0][0x28] ;  /* 0x00000a00ff017b82 */ /* 0x000e240000000800 */
[----:B------:R-:W1:Y:S01]  /*0010*/  S2R R0, SR_TID.X ;  /* 0x0000000000007919 */ /* 0x000e620000002100 */
[----:B------:R-:W-:Y:S01]  /*0020*/  ULDC.64 UR4, c[0x0][0x208] ;  /* 0x0000820000047ab9 */ /* 0x000fe20000000a00 */
[----:B------:R-:W-:Y:S01]  /*0030*/  BSSY B0, `(.L_x_0) ;  /* 0x000001c000007945 */ /* 0x000fe20003800000 */
[----:B------:R-:W2:Y:S01]  /*0040*/  S2R R7, SR_CTAID.X ;  /* 0x0000000000077919 */ /* 0x000ea20000002500 */
[----:B-1----:R-:W-:-:S05]  /*0050*/  LOP3.LUT R0, R0, 0x7f, RZ, 0xc0, !PT ;  /* 0x0000007f00007812 */ /* 0x002fca00078ec0ff */
[----:B--2---:R-:W-:-:S04]  /*0060*/  IMAD R7, R7, 0x80, R0 ;  /* 0x0000008007077824 */ /* 0x004fc800078e0200 */
[C---:B------:R-:W-:Y:S01]  /*0070*/  IMAD.HI R0, R7.reuse, 0x66666667, RZ ;  /* 0x6666666707007827 */ /* 0x040fe200078e02ff */
[----:B------:R-:W-:-:S03]  /*0080*/  ISETP.GE.AND P1, PT, R7, 0x190, PT ;  /* 0x000001900700780c */ /* 0x000fc60003f26270 */
[----:B------:R-:W-:Y:S01]  /*0090*/  IMAD.HI R6, R7, 0x51eb851f, RZ ;  /* 0x51eb851f07067827 */ /* 0x000fe200078e02ff */
[----:B------:R-:W-:-:S04]  /*00a0*/  SHF.R.S32.HI R3, RZ, 0x1, R0 ;  /* 0x00000001ff037819 */ /* 0x000fc80000011400 */
[----:B------:R-:W-:Y:S02]  /*00b0*/  LEA.HI R0, R0, R3, RZ, 0x1 ;  /* 0x0000000300007211 */ /* 0x000fe400078f08ff */
[----:B------:R-:W-:Y:S01]  /*00c0*/  SHF.R.U32.HI R9, RZ, 0x1f, R6 ;  /* 0x0000001fff097819 */ /* 0x000fe20000011606 */
[----:B------:R-:W1:Y:S02]  /*00d0*/  LDC.64 R2, c[0x0][0x210] ;  /* 0x00008400ff027b82 */ /* 0x000e640000000a00 */
[----:B------:R-:W-:Y:S01]  /*00e0*/  IMAD.HI R4, R0, 0x66666667, RZ ;  /* 0x6666666700047827 */ /* 0x000fe200078e02ff */
[----:B------:R-:W-:-:S04]  /*00f0*/  LEA.HI R9, R6, R9, RZ, 0x1d ;  /* 0x0000000906097211 */ /* 0x000fc800078fe8ff */
[----:B------:R-:W-:-:S04]  /*0100*/  SHF.R.S32.HI R5, RZ, 0x1, R4 ;  /* 0x00000001ff057819 */ /* 0x000fc80000011404 */
[----:B------:R-:W-:Y:S02]  /*0110*/  LEA.HI R11, R4, R5, RZ, 0x1 ;  /* 0x00000005040b7211 */ /* 0x000fe400078f08ff */
[----:B------:R-:W2:Y:S03]  /*0120*/  LDC.64 R4, c[0x0][0x218] ;  /* 0x00008600ff047b82 */ /* 0x000ea60000000a00 */
[----:B------:R-:W-:Y:S02]  /*0130*/  IMAD R11, R11, -0x5, R0 ;  /* 0xfffffffb0b0b7824 */ /* 0x000fe400078e0200 */
[----:B------:R-:W-:-:S05]  /*0140*/  IMAD R0, R0, -0x5, R7 ;  /* 0xfffffffb00007824 */ /* 0x000fca00078e0207 */
[----:B------:R-:W-:Y:S01]  /*0150*/  VIMNMX R6, R11, R0, !PT ;  /* 0x000000000b067248 */ /* 0x000fe20007fe0100 */
[----:B------:R-:W-:-:S03]  /*0160*/  IMAD R0, R9, 0x10, R0 ;  /* 0x0000001009007824 */ /* 0x000fc600078e0200 */
[----:B------:R-:W-:Y:S01]  /*0170*/  ISETP.GE.AND P0, PT, R6, 0x4, PT ;  /* 0x000000040600780c */ /* 0x000fe20003f06270 */
[----:B------:R-:W-:Y:S02]  /*0180*/  IMAD R11, R11, 0x4, R0 ;  /* 0x000000040b0b7824 */ /* 0x000fe400078e0200 */
[----:B------:R-:W-:Y:S01]  /*0190*/  IMAD.MOV.U32 R0, RZ, RZ, RZ ;  /* 0x000000ffff007224 */ /* 0x000fe200078e00ff */
[----:B------:R-:W-:Y:S01]  /*01a0*/  ISETP.LT.AND P0, PT, R7, 0x190, !P0 ;  /* 0x000001900700780c */ /* 0x000fe20004701270 */
[----:B-1----:R-:W-:-:S04]  /*01b0*/  IMAD.WIDE R2, R11, 0x4, R2 ;  /* 0x000000040b027825 */ /* 0x002fc800078e0202 */
[----:B--2---:R-:W-:-:S08]  /*01c0*/  IMAD.WIDE R4, R7, 0x4, R4 ;  /* 0x0000000407047825 */ /* 0x004fd000078e0204 */
[----:B------:R-:W-:Y:S05]  /*01d0*/  @!P0 BRA `(.L_x_1) ;  /* 0x0000000000048947 */ /* 0x000fea0003800000 */
[----:B------:R1:W5:Y:S02]  /*01e0*/  LDG.E R0, desc[UR4][R2.64] ;  /* 0x0000000402007981 */ /* 0x000364000c1e1900 */
.L_x_1:
[----:B------:R-:W-:Y:S05]  /*01f0*/  BSYNC B0 ;  /* 0x0000000000007941 */ /* 0x000fea0003800000 */
.L_x_0:
[----:B-1---5:R-:W-:Y:S01]  /*0200*/  SEL R3, R0, RZ, P0 ;  /* 0x000000ff00037207 */ /* 0x022fe20000000000 */
[----:B------:R-:W-:Y:S06]  /*0210*/  @P1 EXIT ;  /* 0x000000000000194d */ /* 0x000fec0003800000 */
[----:B------:R-:W-:Y:S01]  /*0220*/  STG.E desc[UR4][R4.64], R3 ;  /* 0x0000000304007986 */ /* 0x000fe2000c101904 */
[----:B------:R-:W-:Y:S05]  /*0230*/  EXIT ;  /* 0x000000000000794d */ /* 0x000fea0003800000 */
.L_x_2:
[----:B------:R-:W-:-:S00]  /*0240*/  BRA `(.L_x_2) ;  /* 0xfffffffc00fc7947 */ /* 0x000fc0000383ffff */
[----:B------:R-:W-:-:S00]  /*0250*/  NOP ;  /* 0x0000000000007918 */ /* 0x000fc00000000000 */
        /* <DEDUP_REMOVED lines=10> */
.L_x_3:


//--------------------- .nv.constant0.triton_poi_fused_constant_pad_nd_0 --------------------------
	.section	.nv.constant0.triton_poi_fused_constant_pad_nd_0,"a",@progbits
	.sectionflags	@""
	.align	4
.nv.constant0.triton_poi_fused_constant_pad_nd_0:
	.zero		548
